	.headerflags	@"EF_CUDA_TEXMODE_UNIFIED EF_CUDA_64BIT_ADDRESS EF_CUDA_SM86 EF_CUDA_VIRTUAL_SM(EF_CUDA_SM86)"
	.elftype	@"ET_EXEC"


//--------------------- .nv.info                  --------------------------
	.section	.nv.info,"",@"SHT_CUDA_INFO"
	.align	4


	//----- nvinfo : EIATTR_REGCOUNT
	.align		4
        /*0000*/ 	.byte	0x04, 0x2f
        /*0002*/ 	.short	(.L_1 - .L_0)
	.align		4
.L_0:
        /*0004*/ 	.word	index@(triton_)
        /*0008*/ 	.word	0x00000006


	//----- nvinfo : EIATTR_MIN_STACK_SIZE
	.align		4
.L_1:
        /*000c*/ 	.byte	0x04, 0x12
        /*000e*/ 	.short	(.L_3 - .L_2)
	.align		4
.L_2:
        /*0010*/ 	.word	index@(triton_)
        /*0014*/ 	.word	0x00000000


	//----- nvinfo : EIATTR_FRAME_SIZE
	.align		4
.L_3:
        /*0018*/ 	.byte	0x04, 0x11
        /*001a*/ 	.short	(.L_5 - .L_4)
	.align		4
.L_4:
        /*001c*/ 	.word	index@(triton_)
        /*0020*/ 	.word	0x00000000


	//----- nvinfo : EIATTR_MIN_STACK_SIZE
	.align		4
.L_5:
        /*0024*/ 	.byte	0x04, 0x12
        /*0026*/ 	.short	(.L_7 - .L_6)
	.align		4
.L_6:
        /*0028*/ 	.word	index@(triton_)
        /*002c*/ 	.word	0x00000000
.L_7:


//--------------------- .nv.info.triton_          --------------------------
	.section	.nv.info.triton_,"",@"SHT_CUDA_INFO"
	.sectionflags	@""
	.align	4


	//----- nvinfo : EIATTR_CUDA_API_VERSION
	.align		4
        /*0000*/ 	.byte	0x04, 0x37
        /*0002*/ 	.short	(.L_9 - .L_8)
.L_8:
        /*0004*/ 	.word	0x0000007c


	//----- nvinfo : EIATTR_SW2861232_WAR
	.align		4
.L_9:
        /*0008*/ 	.byte	0x01, 0x35
	.zero		2


	//----- nvinfo : EIATTR_PARAM_CBANK
	.align		4
        /*000c*/ 	.byte	0x04, 0x0a
        /*000e*/ 	.short	(.L_11 - .L_10)
	.align		4
.L_10:
        /*0010*/ 	.word	index@(.nv.constant0.triton_)
        /*0014*/ 	.short	0x0160
        /*0016*/ 	.short	0x000c


	//----- nvinfo : EIATTR_CBANK_PARAM_SIZE
	.align		4
.L_11:
        /*0018*/ 	.byte	0x03, 0x19
        /*001a*/ 	.short	0x000c


	//----- nvinfo : EIATTR_KPARAM_INFO
	.align		4
        /*001c*/ 	.byte	0x04, 0x17
        /*001e*/ 	.short	(.L_13 - .L_12)
.L_12:
        /*0020*/ 	.word	0x00000000
        /*0024*/ 	.short	0x0001
        /*0026*/ 	.short	0x0008
        /*0028*/ 	.byte	0x00, 0xf0, 0x11, 0x00


	//----- nvinfo : EIATTR_KPARAM_INFO
	.align		4
.L_13:
        /*002c*/ 	.byte	0x04, 0x17
        /*002e*/ 	.short	(.L_15 - .L_14)
.L_14:
        /*0030*/ 	.word	0x00000000
        /*0034*/ 	.short	0x0000
        /*0036*/ 	.short	0x0000
        /*0038*/ 	.byte	0x00, 0xf0, 0x21, 0x00


	//----- nvinfo : EIATTR_MAXREG_COUNT
	.align		4
.L_15:
        /*003c*/ 	.byte	0x03, 0x1b
        /*003e*/ 	.short	0x00ff


	//----- nvinfo : EIATTR_EXIT_INSTR_OFFSETS
	.align		4
        /*0040*/ 	.byte	0x04, 0x1c
        /*0042*/ 	.short	(.L_17 - .L_16)


	//   ....[0]....
.L_16:
        /*0044*/ 	.word	0x00000080


	//   ....[1]....
        /*0048*/ 	.word	0x000000b0


	//----- nvinfo : EIATTR_MAX_THREADS
	.align		4
.L_17:
        /*004c*/ 	.byte	0x04, 0x05
        /*004e*/ 	.short	(.L_19 - .L_18)
.L_18:
        /*0050*/ 	.word	0x00000020
        /*0054*/ 	.word	0x00000001
        /*0058*/ 	.word	0x00000001
.L_19:


//--------------------- .nv.callgraph             --------------------------
	.section	.nv.callgraph,"",@"SHT_CUDA_CALLGRAPH"
	.align	4
	.sectionentsize	8
	.align		4
        /*0000*/ 	.word	0x00000000
	.align		4
        /*0004*/ 	.word	0xffffffff
	.align		4
        /*0008*/ 	.word	0x00000000
	.align		4
        /*000c*/ 	.word	0xfffffffe
	.align		4
        /*0010*/ 	.word	0x00000000
	.align		4
        /*0014*/ 	.word	0xfffffffd
	.align		4
        /*0018*/ 	.word	0x00000000
	.align		4
        /*001c*/ 	.word	0xfffffffc


//--------------------- .nv.rel.action            --------------------------
	.section	.nv.rel.action,"",@"SHT_CUDA_RELOCINFO"
	.align	8
	.sectionentsize	8
        /*0000*/ 	.byte	0x73, 0x00, 0x00, 0x00, 0x00, 0x00, 0x00, 0x00, 0x00, 0x00, 0x00, 0x11, 0x25, 0x00, 0x05, 0x36


//--------------------- .nv.constant0.triton_     --------------------------
	.section	.nv.constant0.triton_,"a",@progbits
	.sectionflags	@""
	.align	4
.nv.constant0.triton_:
	.zero		364


//--------------------- .text.triton_             --------------------------
	.section	.text.triton_,"ax",@progbits
	.sectioninfo	@"SHI_REGISTERS=6"
	.align	128
        .global         triton_
        .type           triton_,@function
        .size           triton_,(.L_x_1 - triton_)
        .other          triton_,@"STO_CUDA_ENTRY STV_DEFAULT"
triton_:
.text.triton_:
[----:B------:R-:W-:Y:S02]  /*0000*/  IMAD.MOV.U32 R1, RZ, RZ, c[0x0][0x28] ;  /* 0x00000a00ff017624 */ /* 0x000fe400078e00ff */
[----:B------:R-:W0:Y:S04]  /*0010*/  S2R R0, SR_TID.X ;  /* 0x0000000000007919 */ /* 0x000e280000002100 */
[----:B------:R-:W1:Y:S01]  /*0020*/  S2R R3, SR_CTAID.X ;  /* 0x0000000000037919 */ /* 0x000e620000002500 */
[----:B0-----:R-:W-:-:S04]  /*0030*/  LOP3.LUT R0, R0, 0x1f, RZ, 0xc0, !PT ;  /* 0x0000001f00007812 */ /* 0x001fc800078ec0ff */
[----:B-1----:R-:W-:Y:S01]  /*0040*/  LEA R0, R3, R0, 0x5 ;  /* 0x0000000003007211 */ /* 0x002fe200078e28ff */
[----:B------:R-:W-:-:S03]  /*0050*/  IMAD.MOV.U32 R3, RZ, RZ, 0x4 ;  /* 0x00000004ff037424 */ /* 0x000fc600078e00ff */
[C---:B------:R-:W-:Y:S01]  /*0060*/  ISETP.GE.AND P0, PT, R0.reuse, 0x20, PT ;  /* 0x000000200000780c */ /* 0x040fe20003f06270 */
[----:B------:R-:W-:-:S12]  /*0070*/  IMAD.WIDE R2, R0, R3, c[0x0][0x160] ;  /* 0x0000580000027625 */ /* 0x000fd800078e0203 */
[----:B------:R-:W-:Y:S05]  /*0080*/  @P0 EXIT ;  /* 0x000000000000094d */ /* 0x000fea0003800000 */
[----:B------:R-:W-:Y:S02]  /*0090*/  ULDC.64 UR4, c[0x0][0x118] ;  /* 0x0000460000047ab9 */ /* 0x000fe40000000a00 */
[----:B------:R-:W-:Y:S01]  /*00a0*/  STG.E [R2.64], RZ ;  /* 0x000000ff02007986 */ /* 0x000fe2000c101904 */
[----:B------:R-:W-:Y:S05]  /*00b0*/  EXIT ;  /* 0x000000000000794d */ /* 0x000fea0003800000 */
.L_x_0:
[----:B------:R-:W-:-:S00]  /*00c0*/  BRA `(.L_x_0) ;  /* 0xfffffff000007947 */ /* 0x000fc0000383ffff */
[----:B------:R-:W-:-:S00]  /*00d0*/  NOP ;  /* 0x0000000000007918 */ /* 0x000fc00000000000 */
        /* <DEDUP_REMOVED lines=10> */
.L_x_1:
